//
// Generated by NVIDIA NVVM Compiler
//
// Compiler Build ID: CL-36424714
// Cuda compilation tools, release 13.0, V13.0.88
// Based on NVVM 20.0.0
//

.version 9.0
.target sm_100
.address_size 64

	// .globl	_Z17count_word_kernelPciS_Pi

.visible .entry _Z17count_word_kernelPciS_Pi(
	.param .u64 .ptr .align 1 _Z17count_word_kernelPciS_Pi_param_0,
	.param .u32 _Z17count_word_kernelPciS_Pi_param_1,
	.param .u64 .ptr .align 1 _Z17count_word_kernelPciS_Pi_param_2,
	.param .u64 .ptr .align 1 _Z17count_word_kernelPciS_Pi_param_3
)
{
	.reg .pred 	%p<12>;
	.reg .b16 	%rs<8>;
	.reg .b32 	%r<8>;
	.reg .b64 	%rd<17>;

	ld.param.u64 	%rd8, [_Z17count_word_kernelPciS_Pi_param_0];
	ld.param.u32 	%r2, [_Z17count_word_kernelPciS_Pi_param_1];
	ld.param.u64 	%rd9, [_Z17count_word_kernelPciS_Pi_param_2];
	ld.param.u64 	%rd10, [_Z17count_word_kernelPciS_Pi_param_3];
	mov.u32 	%r3, %tid.x;
	mov.u32 	%r4, %ctaid.x;
	mov.u32 	%r5, %ntid.x;
	mad.lo.s32 	%r1, %r4, %r5, %r3;
	setp.ge.s32 	%p2, %r1, %r2;
	@%p2 bra 	$L__BB0_7;
	cvta.to.global.u64 	%rd11, %rd8;
	cvta.to.global.u64 	%rd16, %rd9;
	shl.b32 	%r6, %r1, 5;
	cvt.s64.s32 	%rd12, %r6;
	add.s64 	%rd15, %rd11, %rd12;
	ld.global.u8 	%rs7, [%rd15];
	setp.eq.s16 	%p4, %rs7, 0;
	mov.pred 	%p3, -1;
	mov.pred 	%p11, %p3;
	@%p4 bra 	$L__BB0_4;
$L__BB0_2:
	ld.global.u8 	%rs4, [%rd16];
	setp.ne.s16 	%p6, %rs7, %rs4;
	mov.pred 	%p11, 0;
	@%p6 bra 	$L__BB0_4;
	add.s64 	%rd5, %rd15, 1;
	add.s64 	%rd16, %rd16, 1;
	ld.global.u8 	%rs7, [%rd15+1];
	setp.ne.s16 	%p8, %rs7, 0;
	mov.u64 	%rd15, %rd5;
	mov.pred 	%p11, %p3;
	@%p8 bra 	$L__BB0_2;
$L__BB0_4:
	not.pred 	%p9, %p11;
	@%p9 bra 	$L__BB0_7;
	ld.global.u8 	%rs6, [%rd16];
	setp.ne.s16 	%p10, %rs6, 0;
	@%p10 bra 	$L__BB0_7;
	cvta.to.global.u64 	%rd13, %rd10;
	atom.global.add.u32 	%r7, [%rd13], 1;
$L__BB0_7:
	ret;

}


// ===== COMPILED SASS (sm_100) =====

	.target	sm_100

	.elftype	@"ET_EXEC"


//--------------------- .note.nv.tkinfo           --------------------------
	.section	.note.nv.tkinfo,"",@"SHT_NOTE"
	.sectionflags	@"SHF_NOTE_NV_TKINFO"
	.tkinfo
        /*0018*/ 	.word	0x00000002
        /*0030*/ 	.string	""
        /*0030*/ 	.string	"ptxas"
        /*0030*/ 	.string	"Cuda compilation tools, release 13.0, V13.0.88"
        /*0030*/ 	.string	"Build cuda_13.0.r13.0/compiler.36424714_0"
        /*0030*/ 	.string	"-arch sm_100 -m 64 "



//--------------------- .note.nv.cuinfo           --------------------------
	.section	.note.nv.cuinfo,"",@"SHT_NOTE"
	.sectionflags	@"SHF_NOTE_NV_CUINFO"
        /*0018*/ 	.short	0x0002
        /*001a*/ 	.short	0x0064
        /*001c*/ 	.short	0x0082
	.zero		2


//--------------------- .nv.info                  --------------------------
	.section	.nv.info,"",@"SHT_CUDA_INFO"
	.align	4


	//----- nvinfo : EIATTR_REGCOUNT
	.align		4
        /*0000*/ 	.byte	0x04, 0x2f
        /*0002*/ 	.short	(.L_1 - .L_0)
	.align		4
.L_0:
        /*0004*/ 	.word	index@(_Z17count_word_kernelPciS_Pi)
        /*0008*/ 	.word	0x0000000c


	//----- nvinfo : EIATTR_FRAME_SIZE
	.align		4
.L_1:
        /*000c*/ 	.byte	0x04, 0x11
        /*000e*/ 	.short	(.L_3 - .L_2)
	.align		4
.L_2:
        /*0010*/ 	.word	index@(_Z17count_word_kernelPciS_Pi)
        /*0014*/ 	.word	0x00000000


	//----- nvinfo : EIATTR_MIN_STACK_SIZE
	.align		4
.L_3:
        /*0018*/ 	.byte	0x04, 0x12
        /*001a*/ 	.short	(.L_5 - .L_4)
	.align		4
.L_4:
        /*001c*/ 	.word	index@(_Z17count_word_kernelPciS_Pi)
        /*0020*/ 	.word	0x00000000
.L_5:


//--------------------- .nv.compat                --------------------------
	.section	.nv.compat,"",@"SHT_CUDA_COMPAT_INFO"
	.align	4
        /*0000*/ 	.byte	0x02, 0x09, 0x00, 0x00, 0x02, 0x02, 0x01, 0x00, 0x02, 0x05, 0x05, 0x00, 0x03, 0x07, 0x01, 0x01
        /*0010*/ 	.byte	0x02, 0x03, 0x00, 0x00, 0x02, 0x06, 0x01, 0x00, 0x04, 0x0b, 0x08, 0x00, 0x09, 0x00, 0x00, 0x00
        /*0020*/ 	.byte	0x00, 0x00, 0x00, 0x00


//--------------------- .nv.info._Z17count_word_kernelPciS_Pi --------------------------
	.section	.nv.info._Z17count_word_kernelPciS_Pi,"",@"SHT_CUDA_INFO"
	.sectionflags	@""
	.align	4


	//----- nvinfo : EIATTR_CUDA_API_VERSION
	.align		4
        /*0000*/ 	.byte	0x04, 0x37
        /*0002*/ 	.short	(.L_7 - .L_6)
.L_6:
        /*0004*/ 	.word	0x00000082


	//----- nvinfo : EIATTR_KPARAM_INFO
	.align		4
.L_7:
        /*0008*/ 	.byte	0x04, 0x17
        /*000a*/ 	.short	(.L_9 - .L_8)
.L_8:
        /*000c*/ 	.word	0x00000000
        /*0010*/ 	.short	0x0003
        /*0012*/ 	.short	0x0018
        /*0014*/ 	.byte	0x00, 0xf5, 0x21, 0x00


	//----- nvinfo : EIATTR_KPARAM_INFO
	.align		4
.L_9:
        /*0018*/ 	.byte	0x04, 0x17
        /*001a*/ 	.short	(.L_11 - .L_10)
.L_10:
        /*001c*/ 	.word	0x00000000
        /*0020*/ 	.short	0x0002
        /*0022*/ 	.short	0x0010
        /*0024*/ 	.byte	0x00, 0xf5, 0x21, 0x00


	//----- nvinfo : EIATTR_KPARAM_INFO
	.align		4
.L_11:
        /*0028*/ 	.byte	0x04, 0x17
        /*002a*/ 	.short	(.L_13 - .L_12)
.L_12:
        /*002c*/ 	.word	0x00000000
        /*0030*/ 	.short	0x0001
        /*0032*/ 	.short	0x0008
        /*0034*/ 	.byte	0x00, 0xf0, 0x11, 0x00


	//----- nvinfo : EIATTR_KPARAM_INFO
	.align		4
.L_13:
        /*0038*/ 	.byte	0x04, 0x17
        /*003a*/ 	.short	(.L_15 - .L_14)
.L_14:
        /*003c*/ 	.word	0x00000000
        /*0040*/ 	.short	0x0000
        /*0042*/ 	.short	0x0000
        /*0044*/ 	.byte	0x00, 0xf5, 0x21, 0x00


	//----- nvinfo : EIATTR_SPARSE_MMA_MASK
	.align		4
.L_15:
        /*0048*/ 	.byte	0x03, 0x50
        /*004a*/ 	.short	0x0000


	//----- nvinfo : EIATTR_MAXREG_COUNT
	.align		4
        /*004c*/ 	.byte	0x03, 0x1b
        /*004e*/ 	.short	0x00ff


	//----- nvinfo : EIATTR_MERCURY_ISA_VERSION
	.align		4
        /*0050*/ 	.byte	0x03, 0x5f
        /*0052*/ 	.short	0x0101


	//----- nvinfo : EIATTR_INT_WARP_WIDE_INSTR_OFFSETS
	.align		4
        /*0054*/ 	.byte	0x04, 0x31
        /*0056*/ 	.short	(.L_17 - .L_16)


	//   ....[0]....
.L_16:
        /*0058*/ 	.word	0x00000320


	//----- nvinfo : EIATTR_VRC_CTA_INIT_COUNT
	.align		4
.L_17:
        /*005c*/ 	.byte	0x02, 0x4a
	.zero		1
	.zero		1


	//----- nvinfo : EIATTR_EXIT_INSTR_OFFSETS
	.align		4
        /*0060*/ 	.byte	0x04, 0x1c
        /*0062*/ 	.short	(.L_19 - .L_18)


	//   ....[0]....
.L_18:
        /*0064*/ 	.word	0x00000070


	//   ....[1]....
        /*0068*/ 	.word	0x000002c0


	//   ....[2]....
        /*006c*/ 	.word	0x000002f0


	//   ....[3]....
        /*0070*/ 	.word	0x00000370


	//----- nvinfo : EIATTR_CRS_STACK_SIZE
	.align		4
.L_19:
        /*0074*/ 	.byte	0x04, 0x1e
        /*0076*/ 	.short	(.L_21 - .L_20)
.L_20:
        /*0078*/ 	.word	0x00000000


	//----- nvinfo : EIATTR_CBANK_PARAM_SIZE
	.align		4
.L_21:
        /*007c*/ 	.byte	0x03, 0x19
        /*007e*/ 	.short	0x0020


	//----- nvinfo : EIATTR_PARAM_CBANK
	.align		4
        /*0080*/ 	.byte	0x04, 0x0a
        /*0082*/ 	.short	(.L_23 - .L_22)
	.align		4
.L_22:
        /*0084*/ 	.word	index@(.nv.constant0._Z17count_word_kernelPciS_Pi)
        /*0088*/ 	.short	0x0380
        /*008a*/ 	.short	0x0020


	//----- nvinfo : EIATTR_SW_WAR
	.align		4
.L_23:
        /*008c*/ 	.byte	0x04, 0x36
        /*008e*/ 	.short	(.L_25 - .L_24)
.L_24:
        /*0090*/ 	.word	0x00000008
.L_25:


//--------------------- .nv.callgraph             --------------------------
	.section	.nv.callgraph,"",@"SHT_CUDA_CALLGRAPH"
	.align	4
	.sectionentsize	8
	.align		4
        /*0000*/ 	.word	0x00000000
	.align		4
        /*0004*/ 	.word	0xffffffff
	.align		4
        /*0008*/ 	.word	0x00000000
	.align		4
        /*000c*/ 	.word	0xfffffffe
	.align		4
        /*0010*/ 	.word	0x00000000
	.align		4
        /*0014*/ 	.word	0xfffffffd
	.align		4
        /*0018*/ 	.word	0x00000000
	.align		4
        /*001c*/ 	.word	0xfffffffc


//--------------------- .text._Z17count_word_kernelPciS_Pi --------------------------
	.section	.text._Z17count_word_kernelPciS_Pi,"ax",@progbits
	.align	128
        .global         _Z17count_word_kernelPciS_Pi
        .type           _Z17count_word_kernelPciS_Pi,@function
        .size           _Z17count_word_kernelPciS_Pi,(.L_x_4 - _Z17count_word_kernelPciS_Pi)
        .other          _Z17count_word_kernelPciS_Pi,@"STO_CUDA_ENTRY STV_DEFAULT"
_Z17count_word_kernelPciS_Pi:
.text._Z17count_word_kernelPciS_Pi:
[----:B------:R-:W-:Y:S01]  /*0000*/  LDC R1, c[0x0][0x37c] ;  /* 0x0000df00ff017b82 */ /* 0x000fe20000000800 */
[----:B------:R-:W0:Y:S07]  /*0010*/  S2R R0, SR_TID.X ;  /* 0x0000000000007919 */ /* 0x000e2e0000002100 */
[----:B------:R-:W0:Y:S01]  /*0020*/  S2UR UR4, SR_CTAID.X ;  /* 0x00000000000479c3 */ /* 0x000e220000002500 */
[----:B------:R-:W1:Y:S07]  /*0030*/  LDCU UR5, c[0x0][0x388] ;  /* 0x00007100ff0577ac */ /* 0x000e6e0008000800 */
[----:B------:R-:W0:Y:S02]  /*0040*/  LDC R3, c[0x0][0x360] ;  /* 0x0000d800ff037b82 */ /* 0x000e240000000800 */
[----:B0-----:R-:W-:-:S05]  /*0050*/  IMAD R0, R3, UR4, R0 ;  /* 0x0000000403007c24 */ /* 0x001fca000f8e0200 */
[----:B-1----:R-:W-:-:S13]  /*0060*/  ISETP.GE.AND P0, PT, R0, UR5, PT ;  /* 0x0000000500007c0c */ /* 0x002fda000bf06270 */
[----:B------:R-:W-:Y:S05]  /*0070*/  @P0 EXIT ;  /* 0x000000000000094d */ /* 0x000fea0003800000 */
[----:B------:R-:W0:Y:S01]  /*0080*/  LDCU.64 UR6, c[0x0][0x380] ;  /* 0x00007000ff0677ac */ /* 0x000e220008000a00 */
[----:B------:R-:W-:Y:S01]  /*0090*/  IMAD.SHL.U32 R0, R0, 0x20, RZ ;  /* 0x0000002000007824 */ /* 0x000fe200078e00ff */
[----:B------:R-:W1:Y:S04]  /*00a0*/  LDCU.64 UR4, c[0x0][0x358] ;  /* 0x00006b00ff0477ac */ /* 0x000e680008000a00 */
[----:B0-----:R-:W-:-:S04]  /*00b0*/  IADD3 R2, P0, PT, R0, UR6, RZ ;  /* 0x0000000600027c10 */ /* 0x001fc8000ff1e0ff */
[----:B------:R-:W-:Y:S01]  /*00c0*/  LEA.HI.X.SX32 R3, R0, UR7, 0x1, P0 ;  /* 0x0000000700037c11 */ /* 0x000fe200080f0eff */
[----:B------:R-:W0:Y:S04]  /*00d0*/  LDCU.64 UR6, c[0x0][0x390] ;  /* 0x00007200ff0677ac */ /* 0x000e280008000a00 */
[----:B-1----:R-:W2:Y:S01]  /*00e0*/  LDG.E.U8 R0, desc[UR4][R2.64] ;  /* 0x0000000402007981 */ /* 0x002ea2000c1e1100 */
[----:B------:R-:W-:Y:S01]  /*00f0*/  BSSY.RECONVERGENT B0, `(.L_x_0) ;  /* 0x000001a000007945 */ /* 0x000fe20003800200 */
[----:B------:R-:W-:Y:S01]  /*0100*/  PLOP3.LUT P0, PT, PT, PT, PT, 0x80, 0x8 ;  /* 0x000000000008781c */ /* 0x000fe20003f0f070 */
[----:B0-----:R-:W-:Y:S02]  /*0110*/  IMAD.U32 R6, RZ, RZ, UR6 ;  /* 0x00000006ff067e24 */ /* 0x001fe4000f8e00ff */
[----:B------:R-:W-:Y:S01]  /*0120*/  IMAD.U32 R9, RZ, RZ, UR7 ;  /* 0x00000007ff097e24 */ /* 0x000fe2000f8e00ff */
[----:B--2---:R-:W-:-:S13]  /*0130*/  ISETP.NE.AND P1, PT, R0, RZ, PT ;  /* 0x000000ff0000720c */ /* 0x004fda0003f25270 */
[----:B------:R-:W-:Y:S05]  /*0140*/  @!P1 BRA `(.L_x_1) ;  /* 0x0000000000509947 */ /* 0x000fea0003800000 */
[----:B------:R-:W-:Y:S02]  /*0150*/  IMAD.MOV.U32 R4, RZ, RZ, R2 ;  /* 0x000000ffff047224 */ /* 0x000fe400078e0002 */
[----:B------:R-:W-:-:S07]  /*0160*/  IMAD.MOV.U32 R7, RZ, RZ, R3 ;  /* 0x000000ffff077224 */ /* 0x000fce00078e0003 */
.L_x_2:
[----:B------:R-:W-:Y:S02]  /*0170*/  IMAD.MOV.U32 R2, RZ, RZ, R6 ;  /* 0x000000ffff027224 */ /* 0x000fe400078e0006 */
[----:B------:R-:W-:-:S05]  /*0180*/  IMAD.MOV.U32 R3, RZ, RZ, R9 ;  /* 0x000000ffff037224 */ /* 0x000fca00078e0009 */
[----:B------:R-:W2:Y:S01]  /*0190*/  LDG.E.U8 R2, desc[UR4][R2.64] ;  /* 0x0000000402027981 */ /* 0x000ea2000c1e1100 */
[----:B------:R-:W-:Y:S02]  /*01a0*/  PRMT R5, R0, 0x9910, RZ ;  /* 0x0000991000057816 */ /* 0x000fe400000000ff */
[----:B------:R-:W-:Y:S02]  /*01b0*/  PLOP3.LUT P0, PT, PT, PT, PT, 0x8, 0x80 ;  /* 0x000000000080781c */ /* 0x000fe40003f0e170 */
[----:B--2---:R-:W-:-:S13]  /*01c0*/  ISETP.NE.AND P1, PT, R5, R2, PT ;  /* 0x000000020500720c */ /* 0x004fda0003f25270 */
[----:B------:R-:W-:Y:S05]  /*01d0*/  @P1 BRA `(.L_x_1) ;  /* 0x00000000002c1947 */ /* 0x000fea0003800000 */
[----:B------:R-:W-:Y:S01]  /*01e0*/  MOV R2, R4 ;  /* 0x0000000400027202 */ /* 0x000fe20000000f00 */
[----:B------:R-:W-:-:S05]  /*01f0*/  IMAD.MOV.U32 R3, RZ, RZ, R7 ;  /* 0x000000ffff037224 */ /* 0x000fca00078e0007 */
[----:B------:R-:W2:Y:S01]  /*0200*/  LDG.E.U8 R0, desc[UR4][R2.64+0x1] ;  /* 0x0000010402007981 */ /* 0x000ea2000c1e1100 */
[----:B------:R-:W-:Y:S02]  /*0210*/  IADD3 R4, P1, PT, R4, 0x1, RZ ;  /* 0x0000000104047810 */ /* 0x000fe40007f3e0ff */
[----:B------:R-:W-:-:S03]  /*0220*/  IADD3 R6, P2, PT, R6, 0x1, RZ ;  /* 0x0000000106067810 */ /* 0x000fc60007f5e0ff */
[----:B------:R-:W-:Y:S02]  /*0230*/  IMAD.X R5, RZ, RZ, R7, P1 ;  /* 0x000000ffff057224 */ /* 0x000fe400008e0607 */
[----:B------:R-:W-:-:S03]  /*0240*/  IMAD.X R9, RZ, RZ, R9, P2 ;  /* 0x000000ffff097224 */ /* 0x000fc600010e0609 */
[----:B------:R-:W-:Y:S02]  /*0250*/  MOV R7, R5 ;  /* 0x0000000500077202 */ /* 0x000fe40000000f00 */
[----:B--2---:R-:W-:-:S13]  /*0260*/  ISETP.NE.AND P0, PT, R0, RZ, PT ;  /* 0x000000ff0000720c */ /* 0x004fda0003f05270 */
[----:B------:R-:W-:Y:S05]  /*0270*/  @P0 BRA `(.L_x_2) ;  /* 0xfffffffc00bc0947 */ /* 0x000fea000383ffff */
[----:B------:R-:W-:-:S13]  /*0280*/  PLOP3.LUT P0, PT, PT, PT, PT, 0x80, 0x8 ;  /* 0x000000000008781c */ /* 0x000fda0003f0f070 */
.L_x_1:
[----:B------:R-:W-:Y:S05]  /*0290*/  BSYNC.RECONVERGENT B0 ;  /* 0x0000000000007941 */ /* 0x000fea0003800200 */
.L_x_0:
[----:B------:R-:W-:Y:S02]  /*02a0*/  IMAD.MOV.U32 R2, RZ, RZ, R6 ;  /* 0x000000ffff027224 */ /* 0x000fe400078e0006 */
[----:B------:R-:W-:Y:S01]  /*02b0*/  IMAD.MOV.U32 R3, RZ, RZ, R9 ;  /* 0x000000ffff037224 */ /* 0x000fe200078e0009 */
[----:B------:R-:W-:Y:S06]  /*02c0*/  @!P0 EXIT ;  /* 0x000000000000894d */ /* 0x000fec0003800000 */
[----:B------:R-:W2:Y:S02]  /*02d0*/  LDG.E.U8 R2, desc[UR4][R2.64] ;  /* 0x0000000402027981 */ /* 0x000ea4000c1e1100 */
[----:B--2---:R-:W-:-:S13]  /*02e0*/  ISETP.NE.AND P0, PT, R2, RZ, PT ;  /* 0x000000ff0200720c */ /* 0x004fda0003f05270 */
[----:B------:R-:W-:Y:S05]  /*02f0*/  @P0 EXIT ;  /* 0x000000000000094d */ /* 0x000fea0003800000 */
[----:B------:R-:W0:Y:S01]  /*0300*/  S2R R0, SR_LANEID ;  /* 0x0000000000007919 */ /* 0x000e220000000000 */
[----:B------:R-:W1:Y:S01]  /*0310*/  LDC.64 R2, c[0x0][0x398] ;  /* 0x0000e600ff027b82 */ /* 0x000e620000000a00 */
[----:B------:R-:W-:Y:S02]  /*0320*/  VOTEU.ANY UR6, UPT, PT ;  /* 0x0000000000067886 */ /* 0x000fe400038e0100 */
[----:B------:R-:W-:Y:S02]  /*0330*/  UFLO.U32 UR7, UR6 ;  /* 0x00000006000772bd */ /* 0x000fe400080e0000 */
[----:B------:R-:W1:Y:S04]  /*0340*/  POPC R5, UR6 ;  /* 0x0000000600057d09 */ /* 0x000e680008000000 */
[----:B0-----:R-:W-:-:S13]  /*0350*/  ISETP.EQ.U32.AND P0, PT, R0, UR7, PT ;  /* 0x0000000700007c0c */ /* 0x001fda000bf02070 */
[----:B-1----:R-:W-:Y:S01]  /*0360*/  @P0 REDG.E.ADD.STRONG.GPU desc[UR4][R2.64], R5 ;  /* 0x000000050200098e */ /* 0x002fe2000c12e104 */
[----:B------:R-:W-:Y:S05]  /*0370*/  EXIT ;  /* 0x000000000000794d */ /* 0x000fea0003800000 */
.L_x_3:
[----:B------:R-:W-:-:S00]  /*0380*/  BRA `(.L_x_3) ;  /* 0xfffffffc00fc7947 */ /* 0x000fc0000383ffff */
[----:B------:R-:W-:-:S00]  /*0390*/  NOP ;  /* 0x0000000000007918 */ /* 0x000fc00000000000 */
        /* <DEDUP_REMOVED lines=14> */
.L_x_4:


//--------------------- .nv.shared.reserved.0     --------------------------
	.section	.nv.shared.reserved.0,"aw",@nobits
	.weak		__nv_reservedSMEM_offset_0_alias
	.size		__nv_reservedSMEM_offset_0_alias, 0, 64
	.other		__nv_reservedSMEM_offset_0_alias,@"STO_CUDA_RESERVED_SHARED STV_DEFAULT"
__nv_reservedSMEM_offset_0_alias:
	.zero		0
	.zero		64


//--------------------- .nv.constant0._Z17count_word_kernelPciS_Pi --------------------------
	.section	.nv.constant0._Z17count_word_kernelPciS_Pi,"a",@progbits
	.sectionflags	@""
	.align	4
.nv.constant0._Z17count_word_kernelPciS_Pi:
	.zero		928


//--------------------- SYMBOLS --------------------------

	.type		.nv.reservedSmem.offset0,@object
	.size		.nv.reservedSmem.offset0,0x4
